//
// Generated by NVIDIA NVVM Compiler
//
// Compiler Build ID: CL-36424714
// Cuda compilation tools, release 13.0, V13.0.88
// Based on NVVM 20.0.0
//

.version 9.0
.target sm_100
.address_size 64

	// .globl	_Z19sumArrayByGpuGlobalPdPKd
// _ZZ19sumArrayByGpuSharedPdPKdE12block_result has been demoted

.visible .entry _Z19sumArrayByGpuGlobalPdPKd(
	.param .u64 .ptr .align 1 _Z19sumArrayByGpuGlobalPdPKd_param_0,
	.param .u64 .ptr .align 1 _Z19sumArrayByGpuGlobalPdPKd_param_1
)
{
	.reg .pred 	%p<2>;
	.reg .b32 	%r<5>;
	.reg .b64 	%rd<7>;
	.reg .b64 	%fd<3>;

	ld.param.u64 	%rd1, [_Z19sumArrayByGpuGlobalPdPKd_param_0];
	ld.param.u64 	%rd2, [_Z19sumArrayByGpuGlobalPdPKd_param_1];
	mov.u32 	%r2, %tid.x;
	mov.u32 	%r3, %ntid.x;
	mov.u32 	%r4, %ctaid.x;
	mad.lo.s32 	%r1, %r3, %r4, %r2;
	setp.gt.s32 	%p1, %r1, 67108863;
	@%p1 bra 	$L__BB0_2;
	cvta.to.global.u64 	%rd3, %rd2;
	cvta.to.global.u64 	%rd4, %rd1;
	mul.wide.s32 	%rd5, %r1, 8;
	add.s64 	%rd6, %rd3, %rd5;
	ld.global.f64 	%fd1, [%rd6];
	atom.global.add.f64 	%fd2, [%rd4], %fd1;
$L__BB0_2:
	ret;

}
	// .globl	_Z19sumArrayByGpuSharedPdPKd
.visible .entry _Z19sumArrayByGpuSharedPdPKd(
	.param .u64 .ptr .align 1 _Z19sumArrayByGpuSharedPdPKd_param_0,
	.param .u64 .ptr .align 1 _Z19sumArrayByGpuSharedPdPKd_param_1
)
{
	.reg .pred 	%p<3>;
	.reg .b32 	%r<5>;
	.reg .b64 	%rd<8>;
	.reg .b64 	%fd<5>;
	// demoted variable
	.shared .align 8 .f64 _ZZ19sumArrayByGpuSharedPdPKdE12block_result;
	ld.param.u64 	%rd1, [_Z19sumArrayByGpuSharedPdPKd_param_0];
	ld.param.u64 	%rd2, [_Z19sumArrayByGpuSharedPdPKd_param_1];
	mov.b64 	%rd3, 0;
	st.shared.u64 	[_ZZ19sumArrayByGpuSharedPdPKdE12block_result], %rd3;
	bar.sync 	0;
	mov.u32 	%r1, %tid.x;
	mov.u32 	%r3, %ntid.x;
	mov.u32 	%r4, %ctaid.x;
	mad.lo.s32 	%r2, %r3, %r4, %r1;
	setp.gt.s32 	%p1, %r2, 67108863;
	@%p1 bra 	$L__BB1_3;
	cvta.to.global.u64 	%rd4, %rd2;
	mul.wide.s32 	%rd5, %r2, 8;
	add.s64 	%rd6, %rd4, %rd5;
	ld.global.f64 	%fd1, [%rd6];
	atom.shared.add.f64 	%fd2, [_ZZ19sumArrayByGpuSharedPdPKdE12block_result], %fd1;
	bar.sync 	0;
	setp.ne.s32 	%p2, %r1, 0;
	@%p2 bra 	$L__BB1_3;
	ld.shared.f64 	%fd3, [_ZZ19sumArrayByGpuSharedPdPKdE12block_result];
	cvta.to.global.u64 	%rd7, %rd1;
	atom.global.add.f64 	%fd4, [%rd7], %fd3;
$L__BB1_3:
	ret;

}
	// .globl	_Z22sumArrayByGpuFewAtomicPdPKd
.visible .entry _Z22sumArrayByGpuFewAtomicPdPKd(
	.param .u64 .ptr .align 1 _Z22sumArrayByGpuFewAtomicPdPKd_param_0,
	.param .u64 .ptr .align 1 _Z22sumArrayByGpuFewAtomicPdPKd_param_1
)
{
	.reg .pred 	%p<7>;
	.reg .b32 	%r<30>;
	.reg .b64 	%rd<13>;
	.reg .b64 	%fd<26>;

	ld.param.u64 	%rd2, [_Z22sumArrayByGpuFewAtomicPdPKd_param_0];
	ld.param.u64 	%rd3, [_Z22sumArrayByGpuFewAtomicPdPKd_param_1];
	cvta.to.global.u64 	%rd1, %rd3;
	mov.u32 	%r12, %tid.x;
	mov.u32 	%r13, %ntid.x;
	mov.u32 	%r14, %ctaid.x;
	mad.lo.s32 	%r28, %r13, %r14, %r12;
	mov.u32 	%r15, %nctaid.x;
	mul.lo.s32 	%r2, %r15, %r13;
	setp.gt.s32 	%p1, %r28, 67108863;
	mov.f64 	%fd25, 0d0000000000000000;
	@%p1 bra 	$L__BB2_7;
	add.s32 	%r16, %r28, %r2;
	max.s32 	%r17, %r16, 67108864;
	setp.lt.s32 	%p2, %r16, 67108864;
	selp.u32 	%r18, 1, 0, %p2;
	add.s32 	%r19, %r16, %r18;
	sub.s32 	%r20, %r17, %r19;
	div.u32 	%r21, %r20, %r2;
	add.s32 	%r3, %r21, %r18;
	and.b32  	%r22, %r3, 3;
	setp.eq.s32 	%p3, %r22, 3;
	mov.f64 	%fd25, 0d0000000000000000;
	@%p3 bra 	$L__BB2_4;
	add.s32 	%r23, %r3, 1;
	and.b32  	%r24, %r23, 3;
	neg.s32 	%r26, %r24;
	mov.f64 	%fd25, 0d0000000000000000;
$L__BB2_3:
	.pragma "nounroll";
	mul.wide.s32 	%rd4, %r28, 8;
	add.s64 	%rd5, %rd1, %rd4;
	ld.global.f64 	%fd12, [%rd5];
	add.f64 	%fd25, %fd25, %fd12;
	add.s32 	%r28, %r28, %r2;
	add.s32 	%r26, %r26, 1;
	setp.ne.s32 	%p4, %r26, 0;
	@%p4 bra 	$L__BB2_3;
$L__BB2_4:
	setp.lt.u32 	%p5, %r3, 3;
	@%p5 bra 	$L__BB2_7;
	mul.wide.s32 	%rd8, %r2, 8;
	shl.b32 	%r25, %r2, 2;
$L__BB2_6:
	mul.wide.s32 	%rd6, %r28, 8;
	add.s64 	%rd7, %rd1, %rd6;
	ld.global.f64 	%fd13, [%rd7];
	add.f64 	%fd14, %fd25, %fd13;
	add.s64 	%rd9, %rd7, %rd8;
	ld.global.f64 	%fd15, [%rd9];
	add.f64 	%fd16, %fd14, %fd15;
	add.s64 	%rd10, %rd9, %rd8;
	ld.global.f64 	%fd17, [%rd10];
	add.f64 	%fd18, %fd16, %fd17;
	add.s64 	%rd11, %rd10, %rd8;
	ld.global.f64 	%fd19, [%rd11];
	add.f64 	%fd25, %fd18, %fd19;
	add.s32 	%r28, %r25, %r28;
	setp.lt.s32 	%p6, %r28, 67108864;
	@%p6 bra 	$L__BB2_6;
$L__BB2_7:
	cvta.to.global.u64 	%rd12, %rd2;
	atom.global.add.f64 	%fd20, [%rd12], %fd25;
	ret;

}


// ===== COMPILED SASS (sm_100) =====

	.target	sm_100

	.elftype	@"ET_EXEC"


//--------------------- .note.nv.tkinfo           --------------------------
	.section	.note.nv.tkinfo,"",@"SHT_NOTE"
	.sectionflags	@"SHF_NOTE_NV_TKINFO"
	.tkinfo
        /*0018*/ 	.word	0x00000002
        /*0030*/ 	.string	""
        /*0030*/ 	.string	"ptxas"
        /*0030*/ 	.string	"Cuda compilation tools, release 13.0, V13.0.88"
        /*0030*/ 	.string	"Build cuda_13.0.r13.0/compiler.36424714_0"
        /*0030*/ 	.string	"-arch sm_100 -m 64 "



//--------------------- .note.nv.cuinfo           --------------------------
	.section	.note.nv.cuinfo,"",@"SHT_NOTE"
	.sectionflags	@"SHF_NOTE_NV_CUINFO"
        /*0018*/ 	.short	0x0002
        /*001a*/ 	.short	0x0064
        /*001c*/ 	.short	0x0082
	.zero		2


//--------------------- .nv.info                  --------------------------
	.section	.nv.info,"",@"SHT_CUDA_INFO"
	.align	4


	//----- nvinfo : EIATTR_REGCOUNT
	.align		4
        /*0000*/ 	.byte	0x04, 0x2f
        /*0002*/ 	.short	(.L_1 - .L_0)
	.align		4
.L_0:
        /*0004*/ 	.word	index@(_Z19sumArrayByGpuGlobalPdPKd)
        /*0008*/ 	.word	0x00000008


	//----- nvinfo : EIATTR_FRAME_SIZE
	.align		4
.L_1:
        /*000c*/ 	.byte	0x04, 0x11
        /*000e*/ 	.short	(.L_3 - .L_2)
	.align		4
.L_2:
        /*0010*/ 	.word	index@(_Z19sumArrayByGpuGlobalPdPKd)
        /*0014*/ 	.word	0x00000000


	//----- nvinfo : EIATTR_REGCOUNT
	.align		4
.L_3:
        /*0018*/ 	.byte	0x04, 0x2f
        /*001a*/ 	.short	(.L_5 - .L_4)
	.align		4
.L_4:
        /*001c*/ 	.word	index@(_Z19sumArrayByGpuSharedPdPKd)
        /*0020*/ 	.word	0x0000000c


	//----- nvinfo : EIATTR_FRAME_SIZE
	.align		4
.L_5:
        /*0024*/ 	.byte	0x04, 0x11
        /*0026*/ 	.short	(.L_7 - .L_6)
	.align		4
.L_6:
        /*0028*/ 	.word	index@(_Z19sumArrayByGpuSharedPdPKd)
        /*002c*/ 	.word	0x00000000


	//----- nvinfo : EIATTR_REGCOUNT
	.align		4
.L_7:
        /*0030*/ 	.byte	0x04, 0x2f
        /*0032*/ 	.short	(.L_9 - .L_8)
	.align		4
.L_8:
        /*0034*/ 	.word	index@(_Z22sumArrayByGpuFewAtomicPdPKd)
        /*0038*/ 	.word	0x00000016


	//----- nvinfo : EIATTR_FRAME_SIZE
	.align		4
.L_9:
        /*003c*/ 	.byte	0x04, 0x11
        /*003e*/ 	.short	(.L_11 - .L_10)
	.align		4
.L_10:
        /*0040*/ 	.word	index@(_Z22sumArrayByGpuFewAtomicPdPKd)
        /*0044*/ 	.word	0x00000000


	//----- nvinfo : EIATTR_MIN_STACK_SIZE
	.align		4
.L_11:
        /*0048*/ 	.byte	0x04, 0x12
        /*004a*/ 	.short	(.L_13 - .L_12)
	.align		4
.L_12:
        /*004c*/ 	.word	index@(_Z22sumArrayByGpuFewAtomicPdPKd)
        /*0050*/ 	.word	0x00000000


	//----- nvinfo : EIATTR_MIN_STACK_SIZE
	.align		4
.L_13:
        /*0054*/ 	.byte	0x04, 0x12
        /*0056*/ 	.short	(.L_15 - .L_14)
	.align		4
.L_14:
        /*0058*/ 	.word	index@(_Z19sumArrayByGpuSharedPdPKd)
        /*005c*/ 	.word	0x00000000


	//----- nvinfo : EIATTR_MIN_STACK_SIZE
	.align		4
.L_15:
        /*0060*/ 	.byte	0x04, 0x12
        /*0062*/ 	.short	(.L_17 - .L_16)
	.align		4
.L_16:
        /*0064*/ 	.word	index@(_Z19sumArrayByGpuGlobalPdPKd)
        /*0068*/ 	.word	0x00000000
.L_17:


//--------------------- .nv.compat                --------------------------
	.section	.nv.compat,"",@"SHT_CUDA_COMPAT_INFO"
	.align	4
        /*0000*/ 	.byte	0x02, 0x09, 0x00, 0x00, 0x02, 0x02, 0x01, 0x00, 0x02, 0x05, 0x05, 0x00, 0x03, 0x07, 0x01, 0x01
        /*0010*/ 	.byte	0x02, 0x03, 0x00, 0x00, 0x02, 0x06, 0x01, 0x00, 0x04, 0x0b, 0x08, 0x00, 0x01, 0x00, 0x00, 0x00
        /*0020*/ 	.byte	0x00, 0x00, 0x00, 0x00


//--------------------- .nv.info._Z22sumArrayByGpuFewAtomicPdPKd --------------------------
	.section	.nv.info._Z22sumArrayByGpuFewAtomicPdPKd,"",@"SHT_CUDA_INFO"
	.sectionflags	@""
	.align	4


	//----- nvinfo : EIATTR_CUDA_API_VERSION
	.align		4
        /*0000*/ 	.byte	0x04, 0x37
        /*0002*/ 	.short	(.L_19 - .L_18)
.L_18:
        /*0004*/ 	.word	0x00000082


	//----- nvinfo : EIATTR_KPARAM_INFO
	.align		4
.L_19:
        /*0008*/ 	.byte	0x04, 0x17
        /*000a*/ 	.short	(.L_21 - .L_20)
.L_20:
        /*000c*/ 	.word	0x00000000
        /*0010*/ 	.short	0x0001
        /*0012*/ 	.short	0x0008
        /*0014*/ 	.byte	0x00, 0xf5, 0x21, 0x00


	//----- nvinfo : EIATTR_KPARAM_INFO
	.align		4
.L_21:
        /*0018*/ 	.byte	0x04, 0x17
        /*001a*/ 	.short	(.L_23 - .L_22)
.L_22:
        /*001c*/ 	.word	0x00000000
        /*0020*/ 	.short	0x0000
        /*0022*/ 	.short	0x0000
        /*0024*/ 	.byte	0x00, 0xf5, 0x21, 0x00


	//----- nvinfo : EIATTR_SPARSE_MMA_MASK
	.align		4
.L_23:
        /*0028*/ 	.byte	0x03, 0x50
        /*002a*/ 	.short	0x0000


	//----- nvinfo : EIATTR_MAXREG_COUNT
	.align		4
        /*002c*/ 	.byte	0x03, 0x1b
        /*002e*/ 	.short	0x00ff


	//----- nvinfo : EIATTR_MERCURY_ISA_VERSION
	.align		4
        /*0030*/ 	.byte	0x03, 0x5f
        /*0032*/ 	.short	0x0101


	//----- nvinfo : EIATTR_VRC_CTA_INIT_COUNT
	.align		4
        /*0034*/ 	.byte	0x02, 0x4a
	.zero		1
	.zero		1


	//----- nvinfo : EIATTR_EXIT_INSTR_OFFSETS
	.align		4
        /*0038*/ 	.byte	0x04, 0x1c
        /*003a*/ 	.short	(.L_25 - .L_24)


	//   ....[0]....
.L_24:
        /*003c*/ 	.word	0x000004b0


	//----- nvinfo : EIATTR_CRS_STACK_SIZE
	.align		4
.L_25:
        /*0040*/ 	.byte	0x04, 0x1e
        /*0042*/ 	.short	(.L_27 - .L_26)
.L_26:
        /*0044*/ 	.word	0x00000000


	//----- nvinfo : EIATTR_CBANK_PARAM_SIZE
	.align		4
.L_27:
        /*0048*/ 	.byte	0x03, 0x19
        /*004a*/ 	.short	0x0010


	//----- nvinfo : EIATTR_PARAM_CBANK
	.align		4
        /*004c*/ 	.byte	0x04, 0x0a
        /*004e*/ 	.short	(.L_29 - .L_28)
	.align		4
.L_28:
        /*0050*/ 	.word	index@(.nv.constant0._Z22sumArrayByGpuFewAtomicPdPKd)
        /*0054*/ 	.short	0x0380
        /*0056*/ 	.short	0x0010


	//----- nvinfo : EIATTR_SW_WAR
	.align		4
.L_29:
        /*0058*/ 	.byte	0x04, 0x36
        /*005a*/ 	.short	(.L_31 - .L_30)
.L_30:
        /*005c*/ 	.word	0x00000008
.L_31:


//--------------------- .nv.info._Z19sumArrayByGpuSharedPdPKd --------------------------
	.section	.nv.info._Z19sumArrayByGpuSharedPdPKd,"",@"SHT_CUDA_INFO"
	.sectionflags	@""
	.align	4


	//----- nvinfo : EIATTR_CUDA_API_VERSION
	.align		4
        /*0000*/ 	.byte	0x04, 0x37
        /*0002*/ 	.short	(.L_33 - .L_32)
.L_32:
        /*0004*/ 	.word	0x00000082


	//----- nvinfo : EIATTR_KPARAM_INFO
	.align		4
.L_33:
        /*0008*/ 	.byte	0x04, 0x17
        /*000a*/ 	.short	(.L_35 - .L_34)
.L_34:
        /*000c*/ 	.word	0x00000000
        /*0010*/ 	.short	0x0001
        /*0012*/ 	.short	0x0008
        /*0014*/ 	.byte	0x00, 0xf5, 0x21, 0x00


	//----- nvinfo : EIATTR_KPARAM_INFO
	.align		4
.L_35:
        /*0018*/ 	.byte	0x04, 0x17
        /*001a*/ 	.short	(.L_37 - .L_36)
.L_36:
        /*001c*/ 	.word	0x00000000
        /*0020*/ 	.short	0x0000
        /*0022*/ 	.short	0x0000
        /*0024*/ 	.byte	0x00, 0xf5, 0x21, 0x00


	//----- nvinfo : EIATTR_SPARSE_MMA_MASK
	.align		4
.L_37:
        /*0028*/ 	.byte	0x03, 0x50
        /*002a*/ 	.short	0x0000


	//----- nvinfo : EIATTR_MAXREG_COUNT
	.align		4
        /*002c*/ 	.byte	0x03, 0x1b
        /*002e*/ 	.short	0x00ff


	//----- nvinfo : EIATTR_NUM_BARRIERS
	.align		4
        /*0030*/ 	.byte	0x02, 0x4c
        /*0032*/ 	.byte	0x01
	.zero		1


	//----- nvinfo : EIATTR_MERCURY_ISA_VERSION
	.align		4
        /*0034*/ 	.byte	0x03, 0x5f
        /*0036*/ 	.short	0x0101


	//----- nvinfo : EIATTR_VRC_CTA_INIT_COUNT
	.align		4
        /*0038*/ 	.byte	0x02, 0x4a
	.zero		1
	.zero		1


	//----- nvinfo : EIATTR_EXIT_INSTR_OFFSETS
	.align		4
        /*003c*/ 	.byte	0x04, 0x1c
        /*003e*/ 	.short	(.L_39 - .L_38)


	//   ....[0]....
.L_38:
        /*0040*/ 	.word	0x000000b0


	//   ....[1]....
        /*0044*/ 	.word	0x00000190


	//   ....[2]....
        /*0048*/ 	.word	0x000001d0


	//----- nvinfo : EIATTR_CRS_STACK_SIZE
	.align		4
.L_39:
        /*004c*/ 	.byte	0x04, 0x1e
        /*004e*/ 	.short	(.L_41 - .L_40)
.L_40:
        /*0050*/ 	.word	0x00000000


	//----- nvinfo : EIATTR_CBANK_PARAM_SIZE
	.align		4
.L_41:
        /*0054*/ 	.byte	0x03, 0x19
        /*0056*/ 	.short	0x0010


	//----- nvinfo : EIATTR_PARAM_CBANK
	.align		4
        /*0058*/ 	.byte	0x04, 0x0a
        /*005a*/ 	.short	(.L_43 - .L_42)
	.align		4
.L_42:
        /*005c*/ 	.word	index@(.nv.constant0._Z19sumArrayByGpuSharedPdPKd)
        /*0060*/ 	.short	0x0380
        /*0062*/ 	.short	0x0010


	//----- nvinfo : EIATTR_SW_WAR
	.align		4
.L_43:
        /*0064*/ 	.byte	0x04, 0x36
        /*0066*/ 	.short	(.L_45 - .L_44)
.L_44:
        /*0068*/ 	.word	0x00000008
.L_45:


//--------------------- .nv.info._Z19sumArrayByGpuGlobalPdPKd --------------------------
	.section	.nv.info._Z19sumArrayByGpuGlobalPdPKd,"",@"SHT_CUDA_INFO"
	.sectionflags	@""
	.align	4


	//----- nvinfo : EIATTR_CUDA_API_VERSION
	.align		4
        /*0000*/ 	.byte	0x04, 0x37
        /*0002*/ 	.short	(.L_47 - .L_46)
.L_46:
        /*0004*/ 	.word	0x00000082


	//----- nvinfo : EIATTR_KPARAM_INFO
	.align		4
.L_47:
        /*0008*/ 	.byte	0x04, 0x17
        /*000a*/ 	.short	(.L_49 - .L_48)
.L_48:
        /*000c*/ 	.word	0x00000000
        /*0010*/ 	.short	0x0001
        /*0012*/ 	.short	0x0008
        /*0014*/ 	.byte	0x00, 0xf5, 0x21, 0x00


	//----- nvinfo : EIATTR_KPARAM_INFO
	.align		4
.L_49:
        /*0018*/ 	.byte	0x04, 0x17
        /*001a*/ 	.short	(.L_51 - .L_50)
.L_50:
        /*001c*/ 	.word	0x00000000
        /*0020*/ 	.short	0x0000
        /*0022*/ 	.short	0x0000
        /*0024*/ 	.byte	0x00, 0xf5, 0x21, 0x00


	//----- nvinfo : EIATTR_SPARSE_MMA_MASK
	.align		4
.L_51:
        /*0028*/ 	.byte	0x03, 0x50
        /*002a*/ 	.short	0x0000


	//----- nvinfo : EIATTR_MAXREG_COUNT
	.align		4
        /*002c*/ 	.byte	0x03, 0x1b
        /*002e*/ 	.short	0x00ff


	//----- nvinfo : EIATTR_MERCURY_ISA_VERSION
	.align		4
        /*0030*/ 	.byte	0x03, 0x5f
        /*0032*/ 	.short	0x0101


	//----- nvinfo : EIATTR_VRC_CTA_INIT_COUNT
	.align		4
        /*0034*/ 	.byte	0x02, 0x4a
	.zero		1
	.zero		1


	//----- nvinfo : EIATTR_EXIT_INSTR_OFFSETS
	.align		4
        /*0038*/ 	.byte	0x04, 0x1c
        /*003a*/ 	.short	(.L_53 - .L_52)


	//   ....[0]....
.L_52:
        /*003c*/ 	.word	0x00000060


	//   ....[1]....
        /*0040*/ 	.word	0x000000d0


	//----- nvinfo : EIATTR_CBANK_PARAM_SIZE
	.align		4
.L_53:
        /*0044*/ 	.byte	0x03, 0x19
        /*0046*/ 	.short	0x0010


	//----- nvinfo : EIATTR_PARAM_CBANK
	.align		4
        /*0048*/ 	.byte	0x04, 0x0a
        /*004a*/ 	.short	(.L_55 - .L_54)
	.align		4
.L_54:
        /*004c*/ 	.word	index@(.nv.constant0._Z19sumArrayByGpuGlobalPdPKd)
        /*0050*/ 	.short	0x0380
        /*0052*/ 	.short	0x0010


	//----- nvinfo : EIATTR_SW_WAR
	.align		4
.L_55:
        /*0054*/ 	.byte	0x04, 0x36
        /*0056*/ 	.short	(.L_57 - .L_56)
.L_56:
        /*0058*/ 	.word	0x00000008
.L_57:


//--------------------- .nv.callgraph             --------------------------
	.section	.nv.callgraph,"",@"SHT_CUDA_CALLGRAPH"
	.align	4
	.sectionentsize	8
	.align		4
        /*0000*/ 	.word	0x00000000
	.align		4
        /*0004*/ 	.word	0xffffffff
	.align		4
        /*0008*/ 	.word	0x00000000
	.align		4
        /*000c*/ 	.word	0xfffffffe
	.align		4
        /*0010*/ 	.word	0x00000000
	.align		4
        /*0014*/ 	.word	0xfffffffd
	.align		4
        /*0018*/ 	.word	0x00000000
	.align		4
        /*001c*/ 	.word	0xfffffffc


//--------------------- .text._Z22sumArrayByGpuFewAtomicPdPKd --------------------------
	.section	.text._Z22sumArrayByGpuFewAtomicPdPKd,"ax",@progbits
	.align	128
        .global         _Z22sumArrayByGpuFewAtomicPdPKd
        .type           _Z22sumArrayByGpuFewAtomicPdPKd,@function
        .size           _Z22sumArrayByGpuFewAtomicPdPKd,(.L_x_11 - _Z22sumArrayByGpuFewAtomicPdPKd)
        .other          _Z22sumArrayByGpuFewAtomicPdPKd,@"STO_CUDA_ENTRY STV_DEFAULT"
_Z22sumArrayByGpuFewAtomicPdPKd:
.text._Z22sumArrayByGpuFewAtomicPdPKd:
[----:B------:R-:W-:Y:S01]  /*0000*/  LDC R1, c[0x0][0x37c] ;  /* 0x0000df00ff017b82 */ /* 0x000fe20000000800 */
[----:B------:R-:W0:Y:S01]  /*0010*/  S2R R0, SR_TID.X ;  /* 0x0000000000007919 */ /* 0x000e220000002100 */
[----:B------:R-:W0:Y:S06]  /*0020*/  LDCU UR6, c[0x0][0x360] ;  /* 0x00006c00ff0677ac */ /* 0x000e2c0008000800 */
[----:B------:R-:W1:Y:S01]  /*0030*/  LDC R2, c[0x0][0x370] ;  /* 0x0000dc00ff027b82 */ /* 0x000e620000000800 */
[----:B------:R-:W-:Y:S01]  /*0040*/  BSSY.RECONVERGENT B0, `(.L_x_0) ;  /* 0x0000044000007945 */ /* 0x000fe20003800200 */
[----:B------:R-:W0:Y:S01]  /*0050*/  S2R R3, SR_CTAID.X ;  /* 0x0000000000037919 */ /* 0x000e220000002500 */
[----:B------:R-:W2:Y:S01]  /*0060*/  LDCU.64 UR4, c[0x0][0x358] ;  /* 0x00006b00ff0477ac */ /* 0x000ea20008000a00 */
[----:B------:R-:W-:Y:S01]  /*0070*/  CS2R R4, SRZ ;  /* 0x0000000000047805 */ /* 0x000fe2000001ff00 */
[----:B0-----:R-:W-:-:S02]  /*0080*/  IMAD R0, R3, UR6, R0 ;  /* 0x0000000603007c24 */ /* 0x001fc4000f8e0200 */
[----:B-1----:R-:W-:-:S03]  /*0090*/  IMAD R3, R2, UR6, RZ ;  /* 0x0000000602037c24 */ /* 0x002fc6000f8e02ff */
[----:B------:R-:W-:-:S13]  /*00a0*/  ISETP.GT.AND P0, PT, R0, 0x3ffffff, PT ;  /* 0x03ffffff0000780c */ /* 0x000fda0003f04270 */
[----:B--2---:R-:W-:Y:S05]  /*00b0*/  @P0 BRA `(.L_x_1) ;  /* 0x0000000000f00947 */ /* 0x004fea0003800000 */
[----:B------:R-:W0:Y:S01]  /*00c0*/  I2F.U32.RP R8, R3 ;  /* 0x0000000300087306 */ /* 0x000e220000209000 */
[C---:B------:R-:W-:Y:S01]  /*00d0*/  IADD3 R2, PT, PT, R3.reuse, R0, RZ ;  /* 0x0000000003027210 */ /* 0x040fe20007ffe0ff */
[----:B------:R-:W-:Y:S01]  /*00e0*/  IMAD.MOV R9, RZ, RZ, -R3 ;  /* 0x000000ffff097224 */ /* 0x000fe200078e0a03 */
[----:B------:R-:W-:Y:S01]  /*00f0*/  ISETP.NE.U32.AND P2, PT, R3, RZ, PT ;  /* 0x000000ff0300720c */ /* 0x000fe20003f45070 */
[----:B------:R-:W-:Y:S01]  /*0100*/  BSSY.RECONVERGENT B1, `(.L_x_2) ;  /* 0x0000026000017945 */ /* 0x000fe20003800200 */
[C---:B------:R-:W-:Y:S02]  /*0110*/  ISETP.GE.AND P0, PT, R2.reuse, 0x4000000, PT ;  /* 0x040000000200780c */ /* 0x040fe40003f06270 */
[----:B------:R-:W-:Y:S02]  /*0120*/  VIMNMX R7, PT, PT, R2, 0x4000000, !PT ;  /* 0x0400000002077848 */ /* 0x000fe40007fe0100 */
[----:B------:R-:W-:-:S04]  /*0130*/  SEL R6, RZ, 0x1, P0 ;  /* 0x00000001ff067807 */ /* 0x000fc80000000000 */
[----:B------:R-:W-:Y:S01]  /*0140*/  IADD3 R2, PT, PT, R7, -R2, -R6 ;  /* 0x8000000207027210 */ /* 0x000fe20007ffe806 */
[----:B0-----:R-:W0:Y:S02]  /*0150*/  MUFU.RCP R8, R8 ;  /* 0x0000000800087308 */ /* 0x001e240000001000 */
[----:B0-----:R-:W-:-:S06]  /*0160*/  VIADD R4, R8, 0xffffffe ;  /* 0x0ffffffe08047836 */ /* 0x001fcc0000000000 */
[----:B------:R0:W1:Y:S02]  /*0170*/  F2I.FTZ.U32.TRUNC.NTZ R5, R4 ;  /* 0x0000000400057305 */ /* 0x000064000021f000 */
[----:B0-----:R-:W-:Y:S02]  /*0180*/  IMAD.MOV.U32 R4, RZ, RZ, RZ ;  /* 0x000000ffff047224 */ /* 0x001fe400078e00ff */
[----:B-1----:R-:W-:-:S04]  /*0190*/  IMAD R9, R9, R5, RZ ;  /* 0x0000000509097224 */ /* 0x002fc800078e02ff */
[----:B------:R-:W-:-:S06]  /*01a0*/  IMAD.HI.U32 R5, R5, R9, R4 ;  /* 0x0000000905057227 */ /* 0x000fcc00078e0004 */
[----:B------:R-:W-:-:S04]  /*01b0*/  IMAD.HI.U32 R5, R5, R2, RZ ;  /* 0x0000000205057227 */ /* 0x000fc800078e00ff */
[----:B------:R-:W-:-:S04]  /*01c0*/  IMAD.MOV R4, RZ, RZ, -R5 ;  /* 0x000000ffff047224 */ /* 0x000fc800078e0a05 */
[----:B------:R-:W-:-:S05]  /*01d0*/  IMAD R2, R3, R4, R2 ;  /* 0x0000000403027224 */ /* 0x000fca00078e0202 */
[----:B------:R-:W-:-:S13]  /*01e0*/  ISETP.GE.U32.AND P0, PT, R2, R3, PT ;  /* 0x000000030200720c */ /* 0x000fda0003f06070 */
[----:B------:R-:W-:Y:S01]  /*01f0*/  @P0 IADD3 R2, PT, PT, -R3, R2, RZ ;  /* 0x0000000203020210 */ /* 0x000fe20007ffe1ff */
[----:B------:R-:W-:-:S03]  /*0200*/  @P0 VIADD R5, R5, 0x1 ;  /* 0x0000000105050836 */ /* 0x000fc60000000000 */
[----:B------:R-:W-:-:S13]  /*0210*/  ISETP.GE.U32.AND P1, PT, R2, R3, PT ;  /* 0x000000030200720c */ /* 0x000fda0003f26070 */
[----:B------:R-:W-:Y:S01]  /*0220*/  @P1 VIADD R5, R5, 0x1 ;  /* 0x0000000105051836 */ /* 0x000fe20000000000 */
[----:B------:R-:W-:-:S04]  /*0230*/  @!P2 LOP3.LUT R5, RZ, R3, RZ, 0x33, !PT ;  /* 0x00000003ff05a212 */ /* 0x000fc800078e33ff */
[----:B------:R-:W-:-:S04]  /*0240*/  IADD3 R2, PT, PT, R6, R5, RZ ;  /* 0x0000000506027210 */ /* 0x000fc80007ffe0ff */
[C---:B------:R-:W-:Y:S02]  /*0250*/  LOP3.LUT R4, R2.reuse, 0x3, RZ, 0xc0, !PT ;  /* 0x0000000302047812 */ /* 0x040fe400078ec0ff */
[----:B------:R-:W-:Y:S02]  /*0260*/  ISETP.GE.U32.AND P1, PT, R2, 0x3, PT ;  /* 0x000000030200780c */ /* 0x000fe40003f26070 */
[----:B------:R-:W-:Y:S02]  /*0270*/  ISETP.NE.AND P0, PT, R4, 0x3, PT ;  /* 0x000000030400780c */ /* 0x000fe40003f05270 */
[----:B------:R-:W-:-:S11]  /*0280*/  CS2R R4, SRZ ;  /* 0x0000000000047805 */ /* 0x000fd6000001ff00 */
[----:B------:R-:W-:Y:S05]  /*0290*/  @!P0 BRA `(.L_x_3) ;  /* 0x0000000000308947 */ /* 0x000fea0003800000 */
[----:B------:R-:W0:Y:S01]  /*02a0*/  LDC.64 R8, c[0x0][0x388] ;  /* 0x0000e200ff087b82 */ /* 0x000e220000000a00 */
[----:B------:R-:W-:Y:S01]  /*02b0*/  VIADD R2, R2, 0x1 ;  /* 0x0000000102027836 */ /* 0x000fe20000000000 */
[----:B------:R-:W-:-:S04]  /*02c0*/  CS2R R4, SRZ ;  /* 0x0000000000047805 */ /* 0x000fc8000001ff00 */
[----:B------:R-:W-:-:S05]  /*02d0*/  LOP3.LUT R2, R2, 0x3, RZ, 0xc0, !PT ;  /* 0x0000000302027812 */ /* 0x000fca00078ec0ff */
[----:B------:R-:W-:-:S07]  /*02e0*/  IMAD.MOV R2, RZ, RZ, -R2 ;  /* 0x000000ffff027224 */ /* 0x000fce00078e0a02 */
.L_x_4:
[----:B0-----:R-:W-:-:S06]  /*02f0*/  IMAD.WIDE R6, R0, 0x8, R8 ;  /* 0x0000000800067825 */ /* 0x001fcc00078e0208 */
[----:B------:R-:W2:Y:S01]  /*0300*/  LDG.E.64 R6, desc[UR4][R6.64] ;  /* 0x0000000406067981 */ /* 0x000ea2000c1e1b00 */
[----:B------:R-:W-:Y:S01]  /*0310*/  IADD3 R2, PT, PT, R2, 0x1, RZ ;  /* 0x0000000102027810 */ /* 0x000fe20007ffe0ff */
[----:B------:R-:W-:-:S03]  /*0320*/  IMAD.IADD R0, R3, 0x1, R0 ;  /* 0x0000000103007824 */ /* 0x000fc600078e0200 */
[----:B------:R-:W-:Y:S01]  /*0330*/  ISETP.NE.AND P0, PT, R2, RZ, PT ;  /* 0x000000ff0200720c */ /* 0x000fe20003f05270 */
[----:B--2---:R-:W-:-:S12]  /*0340*/  DADD R4, R6, R4 ;  /* 0x0000000006047229 */ /* 0x004fd80000000004 */
[----:B------:R-:W-:Y:S05]  /*0350*/  @P0 BRA `(.L_x_4) ;  /* 0xfffffffc00e40947 */ /* 0x000fea000383ffff */
.L_x_3:
[----:B------:R-:W-:Y:S05]  /*0360*/  BSYNC.RECONVERGENT B1 ;  /* 0x0000000000017941 */ /* 0x000fea0003800200 */
.L_x_2:
[----:B------:R-:W-:Y:S05]  /*0370*/  @!P1 BRA `(.L_x_1) ;  /* 0x0000000000409947 */ /* 0x000fea0003800000 */
.L_x_5:
[----:B------:R-:W0:Y:S02]  /*0380*/  LDC.64 R6, c[0x0][0x388] ;  /* 0x0000e200ff067b82 */ /* 0x000e240000000a00 */
[----:B0-----:R-:W-:-:S05]  /*0390*/  IMAD.WIDE R18, R0, 0x8, R6 ;  /* 0x0000000800127825 */ /* 0x001fca00078e0206 */
[----:B------:R-:W2:Y:S01]  /*03a0*/  LDG.E.64 R6, desc[UR4][R18.64] ;  /* 0x0000000412067981 */ /* 0x000ea2000c1e1b00 */
[----:B------:R-:W-:-:S05]  /*03b0*/  IMAD.WIDE R8, R3, 0x8, R18 ;  /* 0x0000000803087825 */ /* 0x000fca00078e0212 */
[----:B------:R-:W3:Y:S01]  /*03c0*/  LDG.E.64 R10, desc[UR4][R8.64] ;  /* 0x00000004080a7981 */ /* 0x000ee2000c1e1b00 */
[----:B------:R-:W-:-:S05]  /*03d0*/  IMAD.WIDE R12, R3, 0x8, R8 ;  /* 0x00000008030c7825 */ /* 0x000fca00078e0208 */
[----:B------:R-:W4:Y:S01]  /*03e0*/  LDG.E.64 R14, desc[UR4][R12.64] ;  /* 0x000000040c0e7981 */ /* 0x000f22000c1e1b00 */
[----:B------:R-:W-:-:S06]  /*03f0*/  IMAD.WIDE R16, R3, 0x8, R12 ;  /* 0x0000000803107825 */ /* 0x000fcc00078e020c */
[----:B------:R-:W5:Y:S01]  /*0400*/  LDG.E.64 R16, desc[UR4][R16.64] ;  /* 0x0000000410107981 */ /* 0x000f62000c1e1b00 */
[----:B------:R-:W-:-:S04]  /*0410*/  LEA R0, R3, R0, 0x2 ;  /* 0x0000000003007211 */ /* 0x000fc800078e10ff */
[----:B------:R-:W-:Y:S01]  /*0420*/  ISETP.GE.AND P0, PT, R0, 0x4000000, PT ;  /* 0x040000000000780c */ /* 0x000fe20003f06270 */
[----:B--2---:R-:W-:-:S08]  /*0430*/  DADD R6, R6, R4 ;  /* 0x0000000006067229 */ /* 0x004fd00000000004 */
[----:B---3--:R-:W-:-:S08]  /*0440*/  DADD R6, R6, R10 ;  /* 0x0000000006067229 */ /* 0x008fd0000000000a */
[----:B----4-:R-:W-:-:S08]  /*0450*/  DADD R6, R6, R14 ;  /* 0x0000000006067229 */ /* 0x010fd0000000000e */
[----:B-----5:R-:W-:Y:S01]  /*0460*/  DADD R4, R6, R16 ;  /* 0x0000000006047229 */ /* 0x020fe20000000010 */
[----:B------:R-:W-:Y:S10]  /*0470*/  @!P0 BRA `(.L_x_5) ;  /* 0xfffffffc00c08947 */ /* 0x000ff4000383ffff */
.L_x_1:
[----:B------:R-:W-:Y:S05]  /*0480*/  BSYNC.RECONVERGENT B0 ;  /* 0x0000000000007941 */ /* 0x000fea0003800200 */
.L_x_0:
[----:B------:R-:W0:Y:S02]  /*0490*/  LDC.64 R2, c[0x0][0x380] ;  /* 0x0000e000ff027b82 */ /* 0x000e240000000a00 */
[----:B0-----:R-:W-:Y:S01]  /*04a0*/  REDG.E.ADD.F64.RN.STRONG.GPU desc[UR4][R2.64], R4 ;  /* 0x00000004020079a6 */ /* 0x001fe2000c12ff04 */
[----:B------:R-:W-:Y:S05]  /*04b0*/  EXIT ;  /* 0x000000000000794d */ /* 0x000fea0003800000 */
.L_x_6:
[----:B------:R-:W-:-:S00]  /*04c0*/  BRA `(.L_x_6) ;  /* 0xfffffffc00fc7947 */ /* 0x000fc0000383ffff */
[----:B------:R-:W-:-:S00]  /*04d0*/  NOP ;  /* 0x0000000000007918 */ /* 0x000fc00000000000 */
        /* <DEDUP_REMOVED lines=10> */
.L_x_11:


//--------------------- .text._Z19sumArrayByGpuSharedPdPKd --------------------------
	.section	.text._Z19sumArrayByGpuSharedPdPKd,"ax",@progbits
	.align	128
        .global         _Z19sumArrayByGpuSharedPdPKd
        .type           _Z19sumArrayByGpuSharedPdPKd,@function
        .size           _Z19sumArrayByGpuSharedPdPKd,(.L_x_12 - _Z19sumArrayByGpuSharedPdPKd)
        .other          _Z19sumArrayByGpuSharedPdPKd,@"STO_CUDA_ENTRY STV_DEFAULT"
_Z19sumArrayByGpuSharedPdPKd:
.text._Z19sumArrayByGpuSharedPdPKd:
[----:B------:R-:W-:Y:S01]  /*0000*/  LDC R1, c[0x0][0x37c] ;  /* 0x0000df00ff017b82 */ /* 0x000fe20000000800 */
[----:B------:R-:W0:Y:S07]  /*0010*/  S2R R0, SR_TID.X ;  /* 0x0000000000007919 */ /* 0x000e2e0000002100 */
[----:B------:R-:W1:Y:S01]  /*0020*/  S2UR UR5, SR_CgaCtaId ;  /* 0x00000000000579c3 */ /* 0x000e620000008800 */
[----:B------:R-:W0:Y:S01]  /*0030*/  LDCU UR4, c[0x0][0x360] ;  /* 0x00006c00ff0477ac */ /* 0x000e220008000800 */
[----:B------:R-:W0:Y:S02]  /*0040*/  S2R R5, SR_CTAID.X ;  /* 0x0000000000057919 */ /* 0x000e240000002500 */
[----:B0-----:R-:W-:Y:S01]  /*0050*/  IMAD R5, R5, UR4, R0 ;  /* 0x0000000405057c24 */ /* 0x001fe2000f8e0200 */
[----:B------:R-:W-:-:S02]  /*0060*/  UMOV UR4, 0x400 ;  /* 0x0000040000047882 */ /* 0x000fc40000000000 */
[----:B-1----:R-:W-:Y:S02]  /*0070*/  ULEA UR4, UR5, UR4, 0x18 ;  /* 0x0000000405047291 */ /* 0x002fe4000f8ec0ff */
[----:B------:R-:W-:-:S07]  /*0080*/  ISETP.GT.AND P0, PT, R5, 0x3ffffff, PT ;  /* 0x03ffffff0500780c */ /* 0x000fce0003f04270 */
[----:B------:R-:W-:Y:S01]  /*0090*/  STS.64 [UR4], RZ ;  /* 0x000000ffff007988 */ /* 0x000fe20008000a04 */
[----:B------:R-:W-:Y:S06]  /*00a0*/  BAR.SYNC.DEFER_BLOCKING 0x0 ;  /* 0x0000000000007b1d */ /* 0x000fec0000010000 */
[----:B------:R-:W-:Y:S05]  /*00b0*/  @P0 EXIT ;  /* 0x000000000000094d */ /* 0x000fea0003800000 */
[----:B------:R-:W0:Y:S01]  /*00c0*/  LDC.64 R2, c[0x0][0x388] ;  /* 0x0000e200ff027b82 */ /* 0x000e220000000a00 */
[----:B------:R-:W1:Y:S01]  /*00d0*/  LDCU.64 UR6, c[0x0][0x358] ;  /* 0x00006b00ff0677ac */ /* 0x000e620008000a00 */
[----:B0-----:R-:W-:-:S06]  /*00e0*/  IMAD.WIDE R2, R5, 0x8, R2 ;  /* 0x0000000805027825 */ /* 0x001fcc00078e0202 */
[----:B-1----:R-:W5:Y:S01]  /*00f0*/  LDG.E.64 R2, desc[UR6][R2.64] ;  /* 0x0000000602027981 */ /* 0x002f62000c1e1b00 */
[----:B------:R-:W-:Y:S01]  /*0100*/  BSSY.RECONVERGENT B0, `(.L_x_7) ;  /* 0x0000006000007945 */ /* 0x000fe20003800200 */
.L_x_8:
[----:B------:R-:W0:Y:S01]  /*0110*/  LDS.64 R4, [UR4] ;  /* 0x00000004ff047984 */ /* 0x000e220008000a00 */
[----:B------:R-:W-:Y:S01]  /*0120*/  MOV R9, UR4 ;  /* 0x0000000400097c02 */ /* 0x000fe20008000f00 */
[----:B0----5:R-:W-:-:S07]  /*0130*/  DADD R6, R2, R4 ;  /* 0x0000000002067229 */ /* 0x021fce0000000004 */
[----:B------:R-:W0:Y:S02]  /*0140*/  ATOMS.CAST.SPIN.64 P0, [R9], R4, R6 ;  /* 0x000000040900758d */ /* 0x000e240001800406 */
[----:B0-----:R-:W-:Y:S05]  /*0150*/  @!P0 BRA `(.L_x_8) ;  /* 0xfffffffc00ec8947 */ /* 0x001fea000383ffff */
[----:B------:R-:W-:Y:S05]  /*0160*/  BSYNC.RECONVERGENT B0 ;  /* 0x0000000000007941 */ /* 0x000fea0003800200 */
.L_x_7:
[----:B------:R-:W-:Y:S01]  /*0170*/  BAR.SYNC.DEFER_BLOCKING 0x0 ;  /* 0x0000000000007b1d */ /* 0x000fe20000010000 */
[----:B------:R-:W-:-:S13]  /*0180*/  ISETP.NE.AND P0, PT, R0, RZ, PT ;  /* 0x000000ff0000720c */ /* 0x000fda0003f05270 */
[----:B------:R-:W-:Y:S05]  /*0190*/  @P0 EXIT ;  /* 0x000000000000094d */ /* 0x000fea0003800000 */
[----:B------:R-:W0:Y:S01]  /*01a0*/  LDS.64 R2, [UR4] ;  /* 0x00000004ff027984 */ /* 0x000e220008000a00 */
[----:B------:R-:W0:Y:S03]  /*01b0*/  LDC.64 R4, c[0x0][0x380] ;  /* 0x0000e000ff047b82 */ /* 0x000e260000000a00 */
[----:B0-----:R-:W-:Y:S01]  /*01c0*/  REDG.E.ADD.F64.RN.STRONG.GPU desc[UR6][R4.64], R2 ;  /* 0x00000002040079a6 */ /* 0x001fe2000c12ff06 */
[----:B------:R-:W-:Y:S05]  /*01d0*/  EXIT ;  /* 0x000000000000794d */ /* 0x000fea0003800000 */
.L_x_9:
        /* <DEDUP_REMOVED lines=10> */
.L_x_12:


//--------------------- .text._Z19sumArrayByGpuGlobalPdPKd --------------------------
	.section	.text._Z19sumArrayByGpuGlobalPdPKd,"ax",@progbits
	.align	128
        .global         _Z19sumArrayByGpuGlobalPdPKd
        .type           _Z19sumArrayByGpuGlobalPdPKd,@function
        .size           _Z19sumArrayByGpuGlobalPdPKd,(.L_x_13 - _Z19sumArrayByGpuGlobalPdPKd)
        .other          _Z19sumArrayByGpuGlobalPdPKd,@"STO_CUDA_ENTRY STV_DEFAULT"
_Z19sumArrayByGpuGlobalPdPKd:
.text._Z19sumArrayByGpuGlobalPdPKd:
[----:B------:R-:W-:Y:S01]  /*0000*/  LDC R1, c[0x0][0x37c] ;  /* 0x0000df00ff017b82 */ /* 0x000fe20000000800 */
[----:B------:R-:W0:Y:S01]  /*0010*/  S2R R5, SR_TID.X ;  /* 0x0000000000057919 */ /* 0x000e220000002100 */
[----:B------:R-:W0:Y:S01]  /*0020*/  LDCU UR4, c[0x0][0x360] ;  /* 0x00006c00ff0477ac */ /* 0x000e220008000800 */
[----:B------:R-:W0:Y:S02]  /*0030*/  S2R R0, SR_CTAID.X ;  /* 0x0000000000007919 */ /* 0x000e240000002500 */
[----:B0-----:R-:W-:-:S05]  /*0040*/  IMAD R5, R0, UR4, R5 ;  /* 0x0000000400057c24 */ /* 0x001fca000f8e0205 */
[----:B------:R-:W-:-:S13]  /*0050*/  ISETP.GT.AND P0, PT, R5, 0x3ffffff, PT ;  /* 0x03ffffff0500780c */ /* 0x000fda0003f04270 */
[----:B------:R-:W-:Y:S05]  /*0060*/  @P0 EXIT ;  /* 0x000000000000094d */ /* 0x000fea0003800000 */
[----:B------:R-:W0:Y:S01]  /*0070*/  LDC.64 R2, c[0x0][0x388] ;  /* 0x0000e200ff027b82 */ /* 0x000e220000000a00 */
[----:B------:R-:W1:Y:S01]  /*0080*/  LDCU.64 UR4, c[0x0][0x358] ;  /* 0x00006b00ff0477ac */ /* 0x000e620008000a00 */
[----:B0-----:R-:W-:-:S06]  /*0090*/  IMAD.WIDE R2, R5, 0x8, R2 ;  /* 0x0000000805027825 */ /* 0x001fcc00078e0202 */
[----:B-1----:R-:W2:Y:S01]  /*00a0*/  LDG.E.64 R2, desc[UR4][R2.64] ;  /* 0x0000000402027981 */ /* 0x002ea2000c1e1b00 */
[----:B------:R-:W2:Y:S03]  /*00b0*/  LDC.64 R4, c[0x0][0x380] ;  /* 0x0000e000ff047b82 */ /* 0x000ea60000000a00 */
[----:B--2---:R-:W-:Y:S01]  /*00c0*/  REDG.E.ADD.F64.RN.STRONG.GPU desc[UR4][R4.64], R2 ;  /* 0x00000002040079a6 */ /* 0x004fe2000c12ff04 */
[----:B------:R-:W-:Y:S05]  /*00d0*/  EXIT ;  /* 0x000000000000794d */ /* 0x000fea0003800000 */
.L_x_10:
        /* <DEDUP_REMOVED lines=10> */
.L_x_13:


//--------------------- .nv.shared.reserved.0     --------------------------
	.section	.nv.shared.reserved.0,"aw",@nobits
	.weak		__nv_reservedSMEM_offset_0_alias
	.size		__nv_reservedSMEM_offset_0_alias, 0, 64
	.other		__nv_reservedSMEM_offset_0_alias,@"STO_CUDA_RESERVED_SHARED STV_DEFAULT"
__nv_reservedSMEM_offset_0_alias:
	.zero		0
	.zero		64


//--------------------- .nv.shared._Z19sumArrayByGpuSharedPdPKd --------------------------
	.section	.nv.shared._Z19sumArrayByGpuSharedPdPKd,"aw",@nobits
	.sectionflags	@""
	.align	8
.nv.shared._Z19sumArrayByGpuSharedPdPKd:
	.zero		1032


//--------------------- .nv.constant0._Z22sumArrayByGpuFewAtomicPdPKd --------------------------
	.section	.nv.constant0._Z22sumArrayByGpuFewAtomicPdPKd,"a",@progbits
	.sectionflags	@""
	.align	4
.nv.constant0._Z22sumArrayByGpuFewAtomicPdPKd:
	.zero		912


//--------------------- .nv.constant0._Z19sumArrayByGpuSharedPdPKd --------------------------
	.section	.nv.constant0._Z19sumArrayByGpuSharedPdPKd,"a",@progbits
	.sectionflags	@""
	.align	4
.nv.constant0._Z19sumArrayByGpuSharedPdPKd:
	.zero		912


//--------------------- .nv.constant0._Z19sumArrayByGpuGlobalPdPKd --------------------------
	.section	.nv.constant0._Z19sumArrayByGpuGlobalPdPKd,"a",@progbits
	.sectionflags	@""
	.align	4
.nv.constant0._Z19sumArrayByGpuGlobalPdPKd:
	.zero		912


//--------------------- SYMBOLS --------------------------

	.type		.nv.reservedSmem.offset0,@object
	.size		.nv.reservedSmem.offset0,0x4
	.type		.nv.reservedSmem.cap,@object
	.size		.nv.reservedSmem.cap,0x4
